//
// Generated by NVIDIA NVVM Compiler
//
// Compiler Build ID: CL-36424714
// Cuda compilation tools, release 13.0, V13.0.88
// Based on NVVM 20.0.0
//

.version 9.0
.target sm_100
.address_size 64

	// .globl	_Z3dotPiS_S_

.visible .entry _Z3dotPiS_S_(
	.param .u64 .ptr .align 1 _Z3dotPiS_S__param_0,
	.param .u64 .ptr .align 1 _Z3dotPiS_S__param_1,
	.param .u64 .ptr .align 1 _Z3dotPiS_S__param_2
)
{
	.reg .pred 	%p<12>;
	.reg .b32 	%r<24>;
	.reg .b64 	%rd<11>;

	ld.param.u64 	%rd4, [_Z3dotPiS_S__param_0];
	ld.param.u64 	%rd5, [_Z3dotPiS_S__param_1];
	ld.param.u64 	%rd6, [_Z3dotPiS_S__param_2];
	cvta.to.global.u64 	%rd7, %rd6;
	cvta.to.global.u64 	%rd8, %rd5;
	cvta.to.global.u64 	%rd9, %rd4;
	mov.u32 	%r13, %tid.x;
	mov.u32 	%r14, %ctaid.x;
	mov.u32 	%r15, %ntid.x;
	mad.lo.s32 	%r16, %r14, %r15, %r13;
	mul.wide.s32 	%rd10, %r16, 4;
	add.s64 	%rd1, %rd9, %rd10;
	ld.global.u32 	%r1, [%rd1];
	add.s64 	%rd2, %rd8, %rd10;
	ld.global.u32 	%r22, [%rd2];
	add.s64 	%rd3, %rd7, %rd10;
	ld.global.u32 	%r23, [%rd3];
	setp.ne.s32 	%p1, %r16, 0;
	mov.u32 	%r21, %r1;
	@%p1 bra 	$L__BB0_13;
	mov.b32 	%r21, 1;
	setp.gt.s32 	%p2, %r1, 1;
	@%p2 bra 	$L__BB0_5;
	setp.eq.s32 	%p6, %r1, 0;
	@%p6 bra 	$L__BB0_13;
	setp.eq.s32 	%p7, %r1, 1;
	@%p7 bra 	$L__BB0_9;
$L__BB0_4:
	mov.u32 	%r21, %r1;
	bra.uni 	$L__BB0_13;
$L__BB0_5:
	setp.eq.s32 	%p3, %r1, 2;
	@%p3 bra 	$L__BB0_11;
	setp.eq.s32 	%p4, %r1, 3;
	@%p4 bra 	$L__BB0_12;
	setp.eq.s32 	%p5, %r1, 4;
	@%p5 bra 	$L__BB0_8;
	bra.uni 	$L__BB0_4;
$L__BB0_8:
	mov.b32 	%r21, 0;
	bra.uni 	$L__BB0_13;
$L__BB0_9:
	setp.ne.s32 	%p10, %r23, 0;
	@%p10 bra 	$L__BB0_13;
	setp.eq.s32 	%p11, %r22, 127;
	add.s32 	%r22, %r22, 1;
	selp.b32 	%r21, 3, 2, %p11;
	selp.b32 	%r23, 128, 0, %p11;
	bra.uni 	$L__BB0_13;
$L__BB0_11:
	setp.eq.s32 	%p9, %r22, 128;
	selp.b32 	%r21, 3, 2, %p9;
	bra.uni 	$L__BB0_13;
$L__BB0_12:
	setp.eq.s32 	%p8, %r23, 1;
	add.s32 	%r23, %r23, -1;
	selp.b32 	%r22, 0, %r22, %p8;
	mov.b32 	%r21, 4;
$L__BB0_13:
	st.global.u32 	[%rd1], %r21;
	st.global.u32 	[%rd2], %r22;
	st.global.u32 	[%rd3], %r23;
	ret;

}


// ===== COMPILED SASS (sm_100) =====

	.target	sm_100

	.elftype	@"ET_EXEC"


//--------------------- .note.nv.tkinfo           --------------------------
	.section	.note.nv.tkinfo,"",@"SHT_NOTE"
	.sectionflags	@"SHF_NOTE_NV_TKINFO"
	.tkinfo
        /*0018*/ 	.word	0x00000002
        /*0030*/ 	.string	""
        /*0030*/ 	.string	"ptxas"
        /*0030*/ 	.string	"Cuda compilation tools, release 13.0, V13.0.88"
        /*0030*/ 	.string	"Build cuda_13.0.r13.0/compiler.36424714_0"
        /*0030*/ 	.string	"-arch sm_100 -m 64 "



//--------------------- .note.nv.cuinfo           --------------------------
	.section	.note.nv.cuinfo,"",@"SHT_NOTE"
	.sectionflags	@"SHF_NOTE_NV_CUINFO"
        /*0018*/ 	.short	0x0002
        /*001a*/ 	.short	0x0064
        /*001c*/ 	.short	0x0082
	.zero		2


//--------------------- .nv.info                  --------------------------
	.section	.nv.info,"",@"SHT_CUDA_INFO"
	.align	4


	//----- nvinfo : EIATTR_REGCOUNT
	.align		4
        /*0000*/ 	.byte	0x04, 0x2f
        /*0002*/ 	.short	(.L_1 - .L_0)
	.align		4
.L_0:
        /*0004*/ 	.word	index@(_Z3dotPiS_S_)
        /*0008*/ 	.word	0x00000012


	//----- nvinfo : EIATTR_FRAME_SIZE
	.align		4
.L_1:
        /*000c*/ 	.byte	0x04, 0x11
        /*000e*/ 	.short	(.L_3 - .L_2)
	.align		4
.L_2:
        /*0010*/ 	.word	index@(_Z3dotPiS_S_)
        /*0014*/ 	.word	0x00000000


	//----- nvinfo : EIATTR_MIN_STACK_SIZE
	.align		4
.L_3:
        /*0018*/ 	.byte	0x04, 0x12
        /*001a*/ 	.short	(.L_5 - .L_4)
	.align		4
.L_4:
        /*001c*/ 	.word	index@(_Z3dotPiS_S_)
        /*0020*/ 	.word	0x00000000
.L_5:


//--------------------- .nv.compat                --------------------------
	.section	.nv.compat,"",@"SHT_CUDA_COMPAT_INFO"
	.align	4
        /*0000*/ 	.byte	0x02, 0x09, 0x00, 0x00, 0x02, 0x02, 0x01, 0x00, 0x02, 0x05, 0x05, 0x00, 0x03, 0x07, 0x01, 0x01
        /*0010*/ 	.byte	0x02, 0x03, 0x00, 0x00, 0x02, 0x06, 0x01, 0x00, 0x04, 0x0b, 0x08, 0x00, 0x09, 0x00, 0x00, 0x00
        /*0020*/ 	.byte	0x00, 0x00, 0x00, 0x00


//--------------------- .nv.info._Z3dotPiS_S_     --------------------------
	.section	.nv.info._Z3dotPiS_S_,"",@"SHT_CUDA_INFO"
	.sectionflags	@""
	.align	4


	//----- nvinfo : EIATTR_CUDA_API_VERSION
	.align		4
        /*0000*/ 	.byte	0x04, 0x37
        /*0002*/ 	.short	(.L_7 - .L_6)
.L_6:
        /*0004*/ 	.word	0x00000082


	//----- nvinfo : EIATTR_KPARAM_INFO
	.align		4
.L_7:
        /*0008*/ 	.byte	0x04, 0x17
        /*000a*/ 	.short	(.L_9 - .L_8)
.L_8:
        /*000c*/ 	.word	0x00000000
        /*0010*/ 	.short	0x0002
        /*0012*/ 	.short	0x0010
        /*0014*/ 	.byte	0x00, 0xf5, 0x21, 0x00


	//----- nvinfo : EIATTR_KPARAM_INFO
	.align		4
.L_9:
        /*0018*/ 	.byte	0x04, 0x17
        /*001a*/ 	.short	(.L_11 - .L_10)
.L_10:
        /*001c*/ 	.word	0x00000000
        /*0020*/ 	.short	0x0001
        /*0022*/ 	.short	0x0008
        /*0024*/ 	.byte	0x00, 0xf5, 0x21, 0x00


	//----- nvinfo : EIATTR_KPARAM_INFO
	.align		4
.L_11:
        /*0028*/ 	.byte	0x04, 0x17
        /*002a*/ 	.short	(.L_13 - .L_12)
.L_12:
        /*002c*/ 	.word	0x00000000
        /*0030*/ 	.short	0x0000
        /*0032*/ 	.short	0x0000
        /*0034*/ 	.byte	0x00, 0xf5, 0x21, 0x00


	//----- nvinfo : EIATTR_SPARSE_MMA_MASK
	.align		4
.L_13:
        /*0038*/ 	.byte	0x03, 0x50
        /*003a*/ 	.short	0x0000


	//----- nvinfo : EIATTR_MAXREG_COUNT
	.align		4
        /*003c*/ 	.byte	0x03, 0x1b
        /*003e*/ 	.short	0x00ff


	//----- nvinfo : EIATTR_MERCURY_ISA_VERSION
	.align		4
        /*0040*/ 	.byte	0x03, 0x5f
        /*0042*/ 	.short	0x0101


	//----- nvinfo : EIATTR_VRC_CTA_INIT_COUNT
	.align		4
        /*0044*/ 	.byte	0x02, 0x4a
	.zero		1
	.zero		1


	//----- nvinfo : EIATTR_EXIT_INSTR_OFFSETS
	.align		4
        /*0048*/ 	.byte	0x04, 0x1c
        /*004a*/ 	.short	(.L_15 - .L_14)


	//   ....[0]....
.L_14:
        /*004c*/ 	.word	0x00000380


	//----- nvinfo : EIATTR_INDIRECT_BRANCH_TARGETS
	.align		4
.L_15:
        /*0050*/ 	.byte	0x04, 0x34
        /*0052*/ 	.short	(.L_17 - .L_16)


	//   ....[0]....
.L_16:
        /*0054*/ 	.word	.L_x_4@srel
        /*0058*/ 	.short	0x0
        /*005a*/ 	.short	0x0
        /*005c*/ 	.word	0x3
        /*0060*/ 	.word	.L_x_1@srel
        /*0064*/ 	.word	.L_x_6@srel
        /*0068*/ 	.word	.L_x_7@srel


	//   ....[1]....
        /*006c*/ 	.word	.L_x_8@srel
        /*0070*/ 	.short	0x0
        /*0072*/ 	.short	0x0
        /*0074*/ 	.word	0x4
        /*0078*/ 	.word	.L_x_9@srel
        /*007c*/ 	.word	.L_x_10@srel
        /*0080*/ 	.word	.L_x_11@srel
        /*0084*/ 	.word	.L_x_7@srel


	//----- nvinfo : EIATTR_CRS_STACK_SIZE
	.align		4
.L_17:
        /*0088*/ 	.byte	0x04, 0x1e
        /*008a*/ 	.short	(.L_19 - .L_18)
.L_18:
        /*008c*/ 	.word	0x00000000


	//----- nvinfo : EIATTR_CBANK_PARAM_SIZE
	.align		4
.L_19:
        /*0090*/ 	.byte	0x03, 0x19
        /*0092*/ 	.short	0x0018


	//----- nvinfo : EIATTR_PARAM_CBANK
	.align		4
        /*0094*/ 	.byte	0x04, 0x0a
        /*0096*/ 	.short	(.L_21 - .L_20)
	.align		4
.L_20:
        /*0098*/ 	.word	index@(.nv.constant0._Z3dotPiS_S_)
        /*009c*/ 	.short	0x0380
        /*009e*/ 	.short	0x0018


	//----- nvinfo : EIATTR_SW_WAR
	.align		4
.L_21:
        /*00a0*/ 	.byte	0x04, 0x36
        /*00a2*/ 	.short	(.L_23 - .L_22)
.L_22:
        /*00a4*/ 	.word	0x00000008
.L_23:


//--------------------- .nv.callgraph             --------------------------
	.section	.nv.callgraph,"",@"SHT_CUDA_CALLGRAPH"
	.align	4
	.sectionentsize	8
	.align		4
        /*0000*/ 	.word	0x00000000
	.align		4
        /*0004*/ 	.word	0xffffffff
	.align		4
        /*0008*/ 	.word	0x00000000
	.align		4
        /*000c*/ 	.word	0xfffffffe
	.align		4
        /*0010*/ 	.word	0x00000000
	.align		4
        /*0014*/ 	.word	0xfffffffd
	.align		4
        /*0018*/ 	.word	0x00000000
	.align		4
        /*001c*/ 	.word	0xfffffffc


//--------------------- .nv.constant2._Z3dotPiS_S_ --------------------------
	.section	.nv.constant2._Z3dotPiS_S_,"a",@progbits
	.sectionflags	@""
	.align	4
.nv.constant2._Z3dotPiS_S_:
        /*0000*/ 	.byte	0x40, 0x03, 0x00, 0x00, 0xb0, 0x01, 0x00, 0x00, 0xb0, 0x02, 0x00, 0x00, 0xd0, 0x02, 0x00, 0x00
        /*0010*/ 	.byte	0x00, 0x03, 0x00, 0x00, 0x90, 0x02, 0x00, 0x00, 0xb0, 0x02, 0x00, 0x00


//--------------------- .text._Z3dotPiS_S_        --------------------------
	.section	.text._Z3dotPiS_S_,"ax",@progbits
	.align	128
        .global         _Z3dotPiS_S_
        .type           _Z3dotPiS_S_,@function
        .size           _Z3dotPiS_S_,(.L_x_13 - _Z3dotPiS_S_)
        .other          _Z3dotPiS_S_,@"STO_CUDA_ENTRY STV_DEFAULT"
_Z3dotPiS_S_:
.text._Z3dotPiS_S_:
[----:B------:R-:W-:Y:S01]  /*0000*/  LDC R1, c[0x0][0x37c] ;  /* 0x0000df00ff017b82 */ /* 0x000fe20000000800 */
[----:B------:R-:W0:Y:S07]  /*0010*/  S2R R9, SR_TID.X ;  /* 0x0000000000097919 */ /* 0x000e2e0000002100 */
[----:B------:R-:W0:Y:S01]  /*0020*/  S2UR UR6, SR_CTAID.X ;  /* 0x00000000000679c3 */ /* 0x000e220000002500 */
[----:B------:R-:W1:Y:S07]  /*0030*/  LDCU.64 UR4, c[0x0][0x358] ;  /* 0x00006b00ff0477ac */ /* 0x000e6e0008000a00 */
[----:B------:R-:W0:Y:S08]  /*0040*/  LDC R0, c[0x0][0x360] ;  /* 0x0000d800ff007b82 */ /* 0x000e300000000800 */
[----:B------:R-:W2:Y:S08]  /*0050*/  LDC.64 R2, c[0x0][0x380] ;  /* 0x0000e000ff027b82 */ /* 0x000eb00000000a00 */
[----:B------:R-:W3:Y:S08]  /*0060*/  LDC.64 R4, c[0x0][0x388] ;  /* 0x0000e200ff047b82 */ /* 0x000ef00000000a00 */
[----:B------:R-:W4:Y:S01]  /*0070*/  LDC.64 R6, c[0x0][0x390] ;  /* 0x0000e400ff067b82 */ /* 0x000f220000000a00 */
[----:B0-----:R-:W-:-:S04]  /*0080*/  IMAD R9, R0, UR6, R9 ;  /* 0x0000000600097c24 */ /* 0x001fc8000f8e0209 */
[----:B--2---:R-:W-:-:S05]  /*0090*/  IMAD.WIDE R2, R9, 0x4, R2 ;  /* 0x0000000409027825 */ /* 0x004fca00078e0202 */
[----:B-1----:R-:W2:Y:S01]  /*00a0*/  LDG.E R0, desc[UR4][R2.64] ;  /* 0x0000000402007981 */ /* 0x002ea2000c1e1900 */
[----:B---3--:R-:W-:-:S05]  /*00b0*/  IMAD.WIDE R4, R9, 0x4, R4 ;  /* 0x0000000409047825 */ /* 0x008fca00078e0204 */
[----:B------:R0:W5:Y:S01]  /*00c0*/  LDG.E R11, desc[UR4][R4.64] ;  /* 0x00000004040b7981 */ /* 0x000162000c1e1900 */
[----:B----4-:R-:W-:-:S05]  /*00d0*/  IMAD.WIDE R6, R9, 0x4, R6 ;  /* 0x0000000409067825 */ /* 0x010fca00078e0206 */
[----:B------:R0:W5:Y:S01]  /*00e0*/  LDG.E R13, desc[UR4][R6.64] ;  /* 0x00000004060d7981 */ /* 0x000162000c1e1900 */
[----:B------:R-:W-:Y:S01]  /*00f0*/  ISETP.NE.AND P0, PT, R9, RZ, PT ;  /* 0x000000ff0900720c */ /* 0x000fe20003f05270 */
[----:B------:R-:W-:Y:S01]  /*0100*/  BSSY.RECONVERGENT B0, `(.L_x_0) ;  /* 0x0000024000007945 */ /* 0x000fe20003800200 */
[----:B--2---:R-:W-:-:S11]  /*0110*/  IMAD.MOV.U32 R15, RZ, RZ, R0 ;  /* 0x000000ffff0f7224 */ /* 0x004fd600078e0000 */
[----:B0-----:R-:W-:Y:S05]  /*0120*/  @P0 BRA `(.L_x_1) ;  /* 0x0000000000840947 */ /* 0x001fea0003800000 */
[----:B------:R-:W-:-:S13]  /*0130*/  ISETP.GT.AND P0, PT, R0, 0x1, PT ;  /* 0x000000010000780c */ /* 0x000fda0003f04270 */
[----:B------:R-:W-:Y:S05]  /*0140*/  @P0 BRA `(.L_x_2) ;  /* 0x0000000000380947 */ /* 0x000fea0003800000 */
[----:B------:R-:W-:Y:S01]  /*0150*/  VIMNMX.U32 R8, PT, PT, R0, 0x2, PT ;  /* 0x0000000200087848 */ /* 0x000fe20003fe0000 */
[----:B------:R-:W-:-:S04]  /*0160*/  IMAD.MOV.U32 R15, RZ, RZ, 0x1 ;  /* 0x00000001ff0f7424 */ /* 0x000fc800078e00ff */
[----:B------:R-:W-:-:S04]  /*0170*/  IMAD.SHL.U32 R10, R8, 0x4, RZ ;  /* 0x00000004080a7824 */ /* 0x000fc800078e00ff */
[----:B------:R-:W0:Y:S02]  /*0180*/  LDC R8, c[0x2][R10] ;  /* 0x008000000a087b82 */ /* 0x000e240000000800 */
[----:B0-----:R-:W-:-:S04]  /*0190*/  SHF.R.S32.HI R9, RZ, 0x1f, R8 ;  /* 0x0000001fff097819 */ /* 0x001fc80000011408 */
.L_x_4:
[----:B------:R-:W-:Y:S05]  /*01a0*/  BRX R8 -0x1b0                                   (*"BRANCH_TARGETS .L_x_1,.L_x_6,.L_x_7"*) ;  /* 0xfffffffc08947949 */ /* 0x000fea000383ffff */
.L_x_6:
[----:B-----5:R-:W-:-:S13]  /*01b0*/  ISETP.NE.AND P0, PT, R13, RZ, PT ;  /* 0x000000ff0d00720c */ /* 0x020fda0003f05270 */
[----:B------:R-:W-:Y:S05]  /*01c0*/  @P0 BRA `(.L_x_1) ;  /* 0x00000000005c0947 */ /* 0x000fea0003800000 */
[----:B------:R-:W-:Y:S01]  /*01d0*/  IMAD.MOV.U32 R15, RZ, RZ, 0x3 ;  /* 0x00000003ff0f7424 */ /* 0x000fe200078e00ff */
[C---:B------:R-:W-:Y:S01]  /*01e0*/  ISETP.NE.AND P0, PT, R11.reuse, 0x7f, PT ;  /* 0x0000007f0b00780c */ /* 0x040fe20003f05270 */
[----:B------:R-:W-:-:S03]  /*01f0*/  VIADD R11, R11, 0x1 ;  /* 0x000000010b0b7836 */ /* 0x000fc60000000000 */
[----:B------:R-:W-:Y:S02]  /*0200*/  SEL R15, R15, 0x2, !P0 ;  /* 0x000000020f0f7807 */ /* 0x000fe40004000000 */
[----:B------:R-:W-:Y:S01]  /*0210*/  SEL R13, RZ, 0x80, P0 ;  /* 0x00000080ff0d7807 */ /* 0x000fe20000000000 */
[----:B------:R-:W-:Y:S06]  /*0220*/  BRA `(.L_x_1) ;  /* 0x0000000000447947 */ /* 0x000fec0003800000 */
.L_x_2:
[----:B------:R-:W-:-:S05]  /*0230*/  HFMA2 R15, -RZ, RZ, 0, 1.78813934326171875e-07 ;  /* 0x00000003ff0f7431 */ /* 0x000fca00000001ff */
[----:B------:R-:W-:-:S05]  /*0240*/  VIADDMNMX.U32 R8, R0, 0xfffffffe, R15, PT ;  /* 0xfffffffe00087846 */ /* 0x000fca000380000f */
[----:B------:R-:W-:-:S04]  /*0250*/  IMAD.SHL.U32 R10, R8, 0x4, RZ ;  /* 0x00000004080a7824 */ /* 0x000fc800078e00ff */
[----:B------:R-:W0:Y:S02]  /*0260*/  LDC R8, c[0x2][R10+0xc] ;  /* 0x008003000a087b82 */ /* 0x000e240000000800 */
[----:B0-----:R-:W-:-:S04]  /*0270*/  SHF.R.S32.HI R9, RZ, 0x1f, R8 ;  /* 0x0000001fff097819 */ /* 0x001fc80000011408 */
.L_x_8:
[----:B------:R-:W-:Y:S05]  /*0280*/  BRX R8 -0x290                                   (*"BRANCH_TARGETS .L_x_9,.L_x_10,.L_x_11,.L_x_7"*) ;  /* 0xfffffffc085c7949 */ /* 0x000fea000383ffff */
.L_x_11:
[----:B------:R-:W-:Y:S01]  /*0290*/  IMAD.MOV.U32 R15, RZ, RZ, RZ ;  /* 0x000000ffff0f7224 */ /* 0x000fe200078e00ff */
[----:B------:R-:W-:Y:S06]  /*02a0*/  BRA `(.L_x_1) ;  /* 0x0000000000247947 */ /* 0x000fec0003800000 */
.L_x_7:
[----:B------:R-:W-:Y:S01]  /*02b0*/  IMAD.MOV.U32 R15, RZ, RZ, R0 ;  /* 0x000000ffff0f7224 */ /* 0x000fe200078e0000 */
[----:B------:R-:W-:Y:S06]  /*02c0*/  BRA `(.L_x_1) ;  /* 0x00000000001c7947 */ /* 0x000fec0003800000 */
.L_x_9:
[----:B-----5:R-:W-:-:S04]  /*02d0*/  ISETP.NE.AND P0, PT, R11, 0x80, PT ;  /* 0x000000800b00780c */ /* 0x020fc80003f05270 */
[----:B------:R-:W-:Y:S01]  /*02e0*/  SEL R15, R15, 0x2, !P0 ;  /* 0x000000020f0f7807 */ /* 0x000fe20004000000 */
[----:B------:R-:W-:Y:S08]  /*02f0*/  BRA `(.L_x_1) ;  /* 0x0000000000107947 */ /* 0x000ff00003800000 */
.L_x_10:
[C---:B-----5:R-:W-:Y:S01]  /*0300*/  ISETP.NE.AND P0, PT, R13.reuse, 0x1, PT ;  /* 0x000000010d00780c */ /* 0x060fe20003f05270 */
[----:B------:R-:W-:Y:S01]  /*0310*/  VIADD R13, R13, 0xffffffff ;  /* 0xffffffff0d0d7836 */ /* 0x000fe20000000000 */
[----:B------:R-:W-:Y:S02]  /*0320*/  MOV R15, 0x4 ;  /* 0x00000004000f7802 */ /* 0x000fe40000000f00 */
[----:B------:R-:W-:-:S09]  /*0330*/  SEL R11, R11, RZ, P0 ;  /* 0x000000ff0b0b7207 */ /* 0x000fd20000000000 */
.L_x_1:
[----:B------:R-:W-:Y:S05]  /*0340*/  BSYNC.RECONVERGENT B0 ;  /* 0x0000000000007941 */ /* 0x000fea0003800200 */
.L_x_0:
[----:B------:R-:W-:Y:S04]  /*0350*/  STG.E desc[UR4][R2.64], R15 ;  /* 0x0000000f02007986 */ /* 0x000fe8000c101904 */
[----:B-----5:R-:W-:Y:S04]  /*0360*/  STG.E desc[UR4][R4.64], R11 ;  /* 0x0000000b04007986 */ /* 0x020fe8000c101904 */
[----:B------:R-:W-:Y:S01]  /*0370*/  STG.E desc[UR4][R6.64], R13 ;  /* 0x0000000d06007986 */ /* 0x000fe2000c101904 */
[----:B------:R-:W-:Y:S05]  /*0380*/  EXIT ;  /* 0x000000000000794d */ /* 0x000fea0003800000 */
.L_x_3:
[----:B------:R-:W-:-:S00]  /*0390*/  BRA `(.L_x_3) ;  /* 0xfffffffc00fc7947 */ /* 0x000fc0000383ffff */
[----:B------:R-:W-:-:S00]  /*03a0*/  NOP ;  /* 0x0000000000007918 */ /* 0x000fc00000000000 */
        /* <DEDUP_REMOVED lines=13> */
.L_x_13:


//--------------------- .nv.shared.reserved.0     --------------------------
	.section	.nv.shared.reserved.0,"aw",@nobits
	.weak		__nv_reservedSMEM_offset_0_alias
	.size		__nv_reservedSMEM_offset_0_alias, 0, 64
	.other		__nv_reservedSMEM_offset_0_alias,@"STO_CUDA_RESERVED_SHARED STV_DEFAULT"
__nv_reservedSMEM_offset_0_alias:
	.zero		0
	.zero		64


//--------------------- .nv.constant0._Z3dotPiS_S_ --------------------------
	.section	.nv.constant0._Z3dotPiS_S_,"a",@progbits
	.sectionflags	@""
	.align	4
.nv.constant0._Z3dotPiS_S_:
	.zero		920


//--------------------- SYMBOLS --------------------------

	.type		.nv.reservedSmem.offset0,@object
	.size		.nv.reservedSmem.offset0,0x4
